//
// Generated by NVIDIA NVVM Compiler
//
// Compiler Build ID: CL-36424714
// Cuda compilation tools, release 13.0, V13.0.88
// Based on NVVM 20.0.0
//

.version 9.0
.target sm_100
.address_size 64

	// .globl	_Z11prefix_scanPKfPfi
.extern .shared .align 16 .b8 sdata[];

.visible .entry _Z11prefix_scanPKfPfi(
	.param .u64 .ptr .align 1 _Z11prefix_scanPKfPfi_param_0,
	.param .u64 .ptr .align 1 _Z11prefix_scanPKfPfi_param_1,
	.param .u32 _Z11prefix_scanPKfPfi_param_2
)
{
	.reg .pred 	%p<6>;
	.reg .b32 	%r<16>;
	.reg .b32 	%f<9>;
	.reg .b64 	%rd<9>;

	ld.param.u64 	%rd1, [_Z11prefix_scanPKfPfi_param_0];
	ld.param.u64 	%rd2, [_Z11prefix_scanPKfPfi_param_1];
	ld.param.u32 	%r6, [_Z11prefix_scanPKfPfi_param_2];
	mov.u32 	%r1, %tid.x;
	setp.ge.s32 	%p1, %r1, %r6;
	shl.b32 	%r7, %r1, 2;
	mov.u32 	%r8, sdata;
	add.s32 	%r2, %r8, %r7;
	@%p1 bra 	$L__BB0_2;
	cvta.to.global.u64 	%rd3, %rd1;
	mul.wide.u32 	%rd4, %r1, 4;
	add.s64 	%rd5, %rd3, %rd4;
	ld.global.f32 	%f3, [%rd5];
	st.shared.f32 	[%r2], %f3;
	bra.uni 	$L__BB0_3;
$L__BB0_2:
	mov.b32 	%r9, 0;
	st.shared.u32 	[%r2], %r9;
$L__BB0_3:
	bar.sync 	0;
	mov.u32 	%r3, %ntid.x;
	setp.lt.u32 	%p2, %r3, 2;
	@%p2 bra 	$L__BB0_8;
	mov.b32 	%r15, 1;
$L__BB0_5:
	setp.lt.u32 	%p3, %r1, %r15;
	mov.f32 	%f8, 0f00000000;
	@%p3 bra 	$L__BB0_7;
	sub.s32 	%r11, %r1, %r15;
	shl.b32 	%r12, %r11, 2;
	add.s32 	%r14, %r8, %r12;
	ld.shared.f32 	%f8, [%r14];
$L__BB0_7:
	bar.sync 	0;
	ld.shared.f32 	%f5, [%r2];
	add.f32 	%f6, %f8, %f5;
	st.shared.f32 	[%r2], %f6;
	bar.sync 	0;
	shl.b32 	%r15, %r15, 1;
	setp.lt.u32 	%p4, %r15, %r3;
	@%p4 bra 	$L__BB0_5;
$L__BB0_8:
	setp.ge.s32 	%p5, %r1, %r6;
	@%p5 bra 	$L__BB0_10;
	ld.shared.f32 	%f7, [%r2];
	cvta.to.global.u64 	%rd6, %rd2;
	mul.wide.u32 	%rd7, %r1, 4;
	add.s64 	%rd8, %rd6, %rd7;
	st.global.f32 	[%rd8], %f7;
$L__BB0_10:
	ret;

}


// ===== COMPILED SASS (sm_100) =====

	.target	sm_100

	.elftype	@"ET_EXEC"


//--------------------- .note.nv.tkinfo           --------------------------
	.section	.note.nv.tkinfo,"",@"SHT_NOTE"
	.sectionflags	@"SHF_NOTE_NV_TKINFO"
	.tkinfo
        /*0018*/ 	.word	0x00000002
        /*0030*/ 	.string	""
        /*0030*/ 	.string	"ptxas"
        /*0030*/ 	.string	"Cuda compilation tools, release 13.0, V13.0.88"
        /*0030*/ 	.string	"Build cuda_13.0.r13.0/compiler.36424714_0"
        /*0030*/ 	.string	"-arch sm_100 -m 64 "



//--------------------- .note.nv.cuinfo           --------------------------
	.section	.note.nv.cuinfo,"",@"SHT_NOTE"
	.sectionflags	@"SHF_NOTE_NV_CUINFO"
        /*0018*/ 	.short	0x0002
        /*001a*/ 	.short	0x0064
        /*001c*/ 	.short	0x0082
	.zero		2


//--------------------- .nv.info                  --------------------------
	.section	.nv.info,"",@"SHT_CUDA_INFO"
	.align	4


	//----- nvinfo : EIATTR_REGCOUNT
	.align		4
        /*0000*/ 	.byte	0x04, 0x2f
        /*0002*/ 	.short	(.L_1 - .L_0)
	.align		4
.L_0:
        /*0004*/ 	.word	index@(_Z11prefix_scanPKfPfi)
        /*0008*/ 	.word	0x0000000a


	//----- nvinfo : EIATTR_FRAME_SIZE
	.align		4
.L_1:
        /*000c*/ 	.byte	0x04, 0x11
        /*000e*/ 	.short	(.L_3 - .L_2)
	.align		4
.L_2:
        /*0010*/ 	.word	index@(_Z11prefix_scanPKfPfi)
        /*0014*/ 	.word	0x00000000


	//----- nvinfo : EIATTR_MIN_STACK_SIZE
	.align		4
.L_3:
        /*0018*/ 	.byte	0x04, 0x12
        /*001a*/ 	.short	(.L_5 - .L_4)
	.align		4
.L_4:
        /*001c*/ 	.word	index@(_Z11prefix_scanPKfPfi)
        /*0020*/ 	.word	0x00000000
.L_5:


//--------------------- .nv.compat                --------------------------
	.section	.nv.compat,"",@"SHT_CUDA_COMPAT_INFO"
	.align	4
        /*0000*/ 	.byte	0x02, 0x09, 0x00, 0x00, 0x02, 0x02, 0x01, 0x00, 0x02, 0x05, 0x05, 0x00, 0x03, 0x07, 0x01, 0x01
        /*0010*/ 	.byte	0x02, 0x03, 0x00, 0x00, 0x02, 0x06, 0x01, 0x00, 0x04, 0x0b, 0x08, 0x00, 0x09, 0x00, 0x00, 0x00
        /*0020*/ 	.byte	0x00, 0x00, 0x00, 0x00


//--------------------- .nv.info._Z11prefix_scanPKfPfi --------------------------
	.section	.nv.info._Z11prefix_scanPKfPfi,"",@"SHT_CUDA_INFO"
	.sectionflags	@""
	.align	4


	//----- nvinfo : EIATTR_CUDA_API_VERSION
	.align		4
        /*0000*/ 	.byte	0x04, 0x37
        /*0002*/ 	.short	(.L_7 - .L_6)
.L_6:
        /*0004*/ 	.word	0x00000082


	//----- nvinfo : EIATTR_KPARAM_INFO
	.align		4
.L_7:
        /*0008*/ 	.byte	0x04, 0x17
        /*000a*/ 	.short	(.L_9 - .L_8)
.L_8:
        /*000c*/ 	.word	0x00000000
        /*0010*/ 	.short	0x0002
        /*0012*/ 	.short	0x0010
        /*0014*/ 	.byte	0x00, 0xf0, 0x11, 0x00


	//----- nvinfo : EIATTR_KPARAM_INFO
	.align		4
.L_9:
        /*0018*/ 	.byte	0x04, 0x17
        /*001a*/ 	.short	(.L_11 - .L_10)
.L_10:
        /*001c*/ 	.word	0x00000000
        /*0020*/ 	.short	0x0001
        /*0022*/ 	.short	0x0008
        /*0024*/ 	.byte	0x00, 0xf5, 0x21, 0x00


	//----- nvinfo : EIATTR_KPARAM_INFO
	.align		4
.L_11:
        /*0028*/ 	.byte	0x04, 0x17
        /*002a*/ 	.short	(.L_13 - .L_12)
.L_12:
        /*002c*/ 	.word	0x00000000
        /*0030*/ 	.short	0x0000
        /*0032*/ 	.short	0x0000
        /*0034*/ 	.byte	0x00, 0xf5, 0x21, 0x00


	//----- nvinfo : EIATTR_SPARSE_MMA_MASK
	.align		4
.L_13:
        /*0038*/ 	.byte	0x03, 0x50
        /*003a*/ 	.short	0x0000


	//----- nvinfo : EIATTR_MAXREG_COUNT
	.align		4
        /*003c*/ 	.byte	0x03, 0x1b
        /*003e*/ 	.short	0x00ff


	//----- nvinfo : EIATTR_NUM_BARRIERS
	.align		4
        /*0040*/ 	.byte	0x02, 0x4c
        /*0042*/ 	.byte	0x01
	.zero		1


	//----- nvinfo : EIATTR_MERCURY_ISA_VERSION
	.align		4
        /*0044*/ 	.byte	0x03, 0x5f
        /*0046*/ 	.short	0x0101


	//----- nvinfo : EIATTR_VRC_CTA_INIT_COUNT
	.align		4
        /*0048*/ 	.byte	0x02, 0x4a
	.zero		1
	.zero		1


	//----- nvinfo : EIATTR_EXIT_INSTR_OFFSETS
	.align		4
        /*004c*/ 	.byte	0x04, 0x1c
        /*004e*/ 	.short	(.L_15 - .L_14)


	//   ....[0]....
.L_14:
        /*0050*/ 	.word	0x00000220


	//   ....[1]....
        /*0054*/ 	.word	0x00000270


	//----- nvinfo : EIATTR_CBANK_PARAM_SIZE
	.align		4
.L_15:
        /*0058*/ 	.byte	0x03, 0x19
        /*005a*/ 	.short	0x0014


	//----- nvinfo : EIATTR_PARAM_CBANK
	.align		4
        /*005c*/ 	.byte	0x04, 0x0a
        /*005e*/ 	.short	(.L_17 - .L_16)
	.align		4
.L_16:
        /*0060*/ 	.word	index@(.nv.constant0._Z11prefix_scanPKfPfi)
        /*0064*/ 	.short	0x0380
        /*0066*/ 	.short	0x0014


	//----- nvinfo : EIATTR_SW_WAR
	.align		4
.L_17:
        /*0068*/ 	.byte	0x04, 0x36
        /*006a*/ 	.short	(.L_19 - .L_18)
.L_18:
        /*006c*/ 	.word	0x00000008
.L_19:


//--------------------- .nv.callgraph             --------------------------
	.section	.nv.callgraph,"",@"SHT_CUDA_CALLGRAPH"
	.align	4
	.sectionentsize	8
	.align		4
        /*0000*/ 	.word	0x00000000
	.align		4
        /*0004*/ 	.word	0xffffffff
	.align		4
        /*0008*/ 	.word	0x00000000
	.align		4
        /*000c*/ 	.word	0xfffffffe
	.align		4
        /*0010*/ 	.word	0x00000000
	.align		4
        /*0014*/ 	.word	0xfffffffd
	.align		4
        /*0018*/ 	.word	0x00000000
	.align		4
        /*001c*/ 	.word	0xfffffffc


//--------------------- .text._Z11prefix_scanPKfPfi --------------------------
	.section	.text._Z11prefix_scanPKfPfi,"ax",@progbits
	.align	128
        .global         _Z11prefix_scanPKfPfi
        .type           _Z11prefix_scanPKfPfi,@function
        .size           _Z11prefix_scanPKfPfi,(.L_x_3 - _Z11prefix_scanPKfPfi)
        .other          _Z11prefix_scanPKfPfi,@"STO_CUDA_ENTRY STV_DEFAULT"
_Z11prefix_scanPKfPfi:
.text._Z11prefix_scanPKfPfi:
[----:B------:R-:W-:Y:S01]  /*0000*/  LDC R1, c[0x0][0x37c] ;  /* 0x0000df00ff017b82 */ /* 0x000fe20000000800 */
[----:B------:R-:W0:Y:S01]  /*0010*/  S2R R7, SR_TID.X ;  /* 0x0000000000077919 */ /* 0x000e220000002100 */
[----:B------:R-:W0:Y:S01]  /*0020*/  LDCU UR4, c[0x0][0x390] ;  /* 0x00007200ff0477ac */ /* 0x000e220008000800 */
[----:B------:R-:W1:Y:S01]  /*0030*/  LDCU.64 UR6, c[0x0][0x358] ;  /* 0x00006b00ff0677ac */ /* 0x000e620008000a00 */
[----:B0-----:R-:W-:-:S13]  /*0040*/  ISETP.GE.AND P0, PT, R7, UR4, PT ;  /* 0x0000000407007c0c */ /* 0x001fda000bf06270 */
[----:B------:R-:W0:Y:S02]  /*0050*/  @!P0 LDC.64 R2, c[0x0][0x380] ;  /* 0x0000e000ff028b82 */ /* 0x000e240000000a00 */
[----:B0-----:R-:W-:-:S06]  /*0060*/  @!P0 IMAD.WIDE.U32 R2, R7, 0x4, R2 ;  /* 0x0000000407028825 */ /* 0x001fcc00078e0002 */
[----:B-1----:R-:W2:Y:S01]  /*0070*/  @!P0 LDG.E R3, desc[UR6][R2.64] ;  /* 0x0000000602038981 */ /* 0x002ea2000c1e1900 */
[----:B------:R-:W0:Y:S01]  /*0080*/  S2UR UR5, SR_CgaCtaId ;  /* 0x00000000000579c3 */ /* 0x000e220000008800 */
[----:B------:R-:W-:Y:S01]  /*0090*/  UMOV UR4, 0x400 ;  /* 0x0000040000047882 */ /* 0x000fe20000000000 */
[----:B------:R-:W1:Y:S02]  /*00a0*/  LDCU UR8, c[0x0][0x360] ;  /* 0x00006c00ff0877ac */ /* 0x000e640008000800 */
[----:B-1----:R-:W-:Y:S02]  /*00b0*/  UISETP.GE.U32.AND UP0, UPT, UR8, 0x2, UPT ;  /* 0x000000020800788c */ /* 0x002fe4000bf06070 */
[----:B0-----:R-:W-:-:S06]  /*00c0*/  ULEA UR4, UR5, UR4, 0x18 ;  /* 0x0000000405047291 */ /* 0x001fcc000f8ec0ff */
[----:B------:R-:W-:-:S05]  /*00d0*/  LEA R0, R7, UR4, 0x2 ;  /* 0x0000000407007c11 */ /* 0x000fca000f8e10ff */
[----:B--2---:R0:W-:Y:S04]  /*00e0*/  @!P0 STS [R0], R3 ;  /* 0x0000000300008388 */ /* 0x0041e80000000800 */
[----:B------:R0:W-:Y:S01]  /*00f0*/  @P0 STS [R0], RZ ;  /* 0x000000ff00000388 */ /* 0x0001e20000000800 */
[----:B------:R-:W-:Y:S06]  /*0100*/  BAR.SYNC.DEFER_BLOCKING 0x0 ;  /* 0x0000000000007b1d */ /* 0x000fec0000010000 */
[----:B------:R-:W-:Y:S05]  /*0110*/  BRA.U !UP0, `(.L_x_0) ;  /* 0x0000000108387547 */ /* 0x000fea000b800000 */
[----:B------:R-:W-:-:S05]  /*0120*/  UMOV UR5, 0x1 ;  /* 0x0000000100057882 */ /* 0x000fca0000000000 */
.L_x_1:
[----:B------:R-:W-:Y:S01]  /*0130*/  ISETP.GE.U32.AND P0, PT, R7, UR5, PT ;  /* 0x0000000507007c0c */ /* 0x000fe2000bf06070 */
[----:B------:R-:W-:-:S12]  /*0140*/  IMAD.MOV.U32 R2, RZ, RZ, RZ ;  /* 0x000000ffff027224 */ /* 0x000fd800078e00ff */
[----:B0-----:R-:W-:Y:S01]  /*0150*/  @P0 VIADD R3, R7, -UR5 ;  /* 0x8000000507030c36 */ /* 0x001fe20008000000 */
[----:B------:R-:W-:-:S04]  /*0160*/  USHF.L.U32 UR5, UR5, 0x1, URZ ;  /* 0x0000000105057899 */ /* 0x000fc800080006ff */
[----:B------:R-:W-:Y:S01]  /*0170*/  @P0 LEA R3, R3, UR4, 0x2 ;  /* 0x0000000403030c11 */ /* 0x000fe2000f8e10ff */
[----:B------:R-:W-:-:S04]  /*0180*/  UISETP.GE.U32.AND UP0, UPT, UR5, UR8, UPT ;  /* 0x000000080500728c */ /* 0x000fc8000bf06070 */
[----:B------:R-:W-:Y:S01]  /*0190*/  @P0 LDS R2, [R3] ;  /* 0x0000000003020984 */ /* 0x000fe20000000800 */
[----:B------:R-:W-:Y:S06]  /*01a0*/  BAR.SYNC.DEFER_BLOCKING 0x0 ;  /* 0x0000000000007b1d */ /* 0x000fec0000010000 */
[----:B-1----:R-:W0:Y:S02]  /*01b0*/  LDS R5, [R0] ;  /* 0x0000000000057984 */ /* 0x002e240000000800 */
[----:B0-----:R-:W-:-:S05]  /*01c0*/  FADD R5, R5, R2 ;  /* 0x0000000205057221 */ /* 0x001fca0000000000 */
[----:B------:R1:W-:Y:S01]  /*01d0*/  STS [R0], R5 ;  /* 0x0000000500007388 */ /* 0x0003e20000000800 */
[----:B------:R-:W-:Y:S06]  /*01e0*/  BAR.SYNC.DEFER_BLOCKING 0x0 ;  /* 0x0000000000007b1d */ /* 0x000fec0000010000 */
[----:B------:R-:W-:Y:S05]  /*01f0*/  BRA.U !UP0, `(.L_x_1) ;  /* 0xfffffffd08cc7547 */ /* 0x000fea000b83ffff */
.L_x_0:
[----:B------:R-:W2:Y:S02]  /*0200*/  LDCU UR4, c[0x0][0x390] ;  /* 0x00007200ff0477ac */ /* 0x000ea40008000800 */
[----:B--2---:R-:W-:-:S13]  /*0210*/  ISETP.GE.AND P0, PT, R7, UR4, PT ;  /* 0x0000000407007c0c */ /* 0x004fda000bf06270 */
[----:B------:R-:W-:Y:S05]  /*0220*/  @P0 EXIT ;  /* 0x000000000000094d */ /* 0x000fea0003800000 */
[----:B-1----:R-:W1:Y:S01]  /*0230*/  LDS R5, [R0] ;  /* 0x0000000000057984 */ /* 0x002e620000000800 */
[----:B0-----:R-:W0:Y:S02]  /*0240*/  LDC.64 R2, c[0x0][0x388] ;  /* 0x0000e200ff027b82 */ /* 0x001e240000000a00 */
[----:B0-----:R-:W-:-:S05]  /*0250*/  IMAD.WIDE.U32 R2, R7, 0x4, R2 ;  /* 0x0000000407027825 */ /* 0x001fca00078e0002 */
[----:B-1----:R-:W-:Y:S01]  /*0260*/  STG.E desc[UR6][R2.64], R5 ;  /* 0x0000000502007986 */ /* 0x002fe2000c101906 */
[----:B------:R-:W-:Y:S05]  /*0270*/  EXIT ;  /* 0x000000000000794d */ /* 0x000fea0003800000 */
.L_x_2:
[----:B------:R-:W-:-:S00]  /*0280*/  BRA `(.L_x_2) ;  /* 0xfffffffc00fc7947 */ /* 0x000fc0000383ffff */
[----:B------:R-:W-:-:S00]  /*0290*/  NOP ;  /* 0x0000000000007918 */ /* 0x000fc00000000000 */
        /* <DEDUP_REMOVED lines=14> */
.L_x_3:


//--------------------- .nv.shared._Z11prefix_scanPKfPfi --------------------------
	.section	.nv.shared._Z11prefix_scanPKfPfi,"aw",@nobits
	.sectionflags	@""
	.align	16
	.zero		1024


//--------------------- .nv.shared.reserved.0     --------------------------
	.section	.nv.shared.reserved.0,"aw",@nobits
	.weak		__nv_reservedSMEM_offset_0_alias
	.size		__nv_reservedSMEM_offset_0_alias, 0, 64
	.other		__nv_reservedSMEM_offset_0_alias,@"STO_CUDA_RESERVED_SHARED STV_DEFAULT"
__nv_reservedSMEM_offset_0_alias:
	.zero		0
	.zero		64


//--------------------- .nv.constant0._Z11prefix_scanPKfPfi --------------------------
	.section	.nv.constant0._Z11prefix_scanPKfPfi,"a",@progbits
	.sectionflags	@""
	.align	4
.nv.constant0._Z11prefix_scanPKfPfi:
	.zero		916


//--------------------- SYMBOLS --------------------------

	.type		.nv.reservedSmem.offset0,@object
	.size		.nv.reservedSmem.offset0,0x4
	.type		.nv.reservedSmem.cap,@object
	.size		.nv.reservedSmem.cap,0x4
